//
// Generated by NVIDIA NVVM Compiler
//
// Compiler Build ID: CL-36424714
// Cuda compilation tools, release 13.0, V13.0.88
// Based on NVVM 20.0.0
//

.version 9.0
.target sm_100
.address_size 64

	// .globl	_Z14findCoordinatePfPiS0_i

.visible .entry _Z14findCoordinatePfPiS0_i(
	.param .u64 .ptr .align 1 _Z14findCoordinatePfPiS0_i_param_0,
	.param .u64 .ptr .align 1 _Z14findCoordinatePfPiS0_i_param_1,
	.param .u64 .ptr .align 1 _Z14findCoordinatePfPiS0_i_param_2,
	.param .u32 _Z14findCoordinatePfPiS0_i_param_3
)
{
	.reg .pred 	%p<2>;
	.reg .b32 	%r<11>;
	.reg .b32 	%f<15>;
	.reg .b64 	%rd<13>;

	ld.param.u64 	%rd1, [_Z14findCoordinatePfPiS0_i_param_0];
	ld.param.u64 	%rd2, [_Z14findCoordinatePfPiS0_i_param_1];
	ld.param.u64 	%rd3, [_Z14findCoordinatePfPiS0_i_param_2];
	ld.param.u32 	%r2, [_Z14findCoordinatePfPiS0_i_param_3];
	mov.u32 	%r3, %ctaid.x;
	mov.u32 	%r4, %ntid.x;
	mov.u32 	%r5, %tid.x;
	mad.lo.s32 	%r1, %r3, %r4, %r5;
	setp.ge.s32 	%p1, %r1, %r2;
	@%p1 bra 	$L__BB0_2;
	cvta.to.global.u64 	%rd4, %rd1;
	cvta.to.global.u64 	%rd5, %rd2;
	cvta.to.global.u64 	%rd6, %rd3;
	ld.global.f32 	%f1, [%rd4];
	ld.global.f32 	%f2, [%rd4+4];
	ld.global.f32 	%f3, [%rd4+12];
	ld.global.f32 	%f4, [%rd4+16];
	ld.global.f32 	%f5, [%rd4+8];
	ld.global.f32 	%f6, [%rd4+20];
	mul.wide.s32 	%rd7, %r1, 4;
	add.s64 	%rd8, %rd5, %rd7;
	ld.global.u32 	%r6, [%rd8];
	mul.wide.s32 	%rd9, %r2, 4;
	add.s64 	%rd10, %rd8, %rd9;
	ld.global.u32 	%r7, [%rd10];
	cvt.rn.f32.s32 	%f7, %r7;
	mul.f32 	%f8, %f1, %f7;
	cvt.rn.f32.s32 	%f9, %r6;
	fma.rn.f32 	%f10, %f2, %f9, %f8;
	add.f32 	%f11, %f5, %f10;
	mul.f32 	%f12, %f3, %f7;
	fma.rn.f32 	%f13, %f4, %f9, %f12;
	add.f32 	%f14, %f6, %f13;
	cvt.rzi.s32.f32 	%r8, %f11;
	cvt.rzi.s32.f32 	%r9, %f14;
	shl.b32 	%r10, %r1, 1;
	mul.wide.s32 	%rd11, %r10, 4;
	add.s64 	%rd12, %rd6, %rd11;
	st.global.u32 	[%rd12], %r8;
	st.global.u32 	[%rd12+4], %r9;
$L__BB0_2:
	ret;

}


// ===== COMPILED SASS (sm_100) =====

	.target	sm_100

	.elftype	@"ET_EXEC"


//--------------------- .note.nv.tkinfo           --------------------------
	.section	.note.nv.tkinfo,"",@"SHT_NOTE"
	.sectionflags	@"SHF_NOTE_NV_TKINFO"
	.tkinfo
        /*0018*/ 	.word	0x00000002
        /*0030*/ 	.string	""
        /*0030*/ 	.string	"ptxas"
        /*0030*/ 	.string	"Cuda compilation tools, release 13.0, V13.0.88"
        /*0030*/ 	.string	"Build cuda_13.0.r13.0/compiler.36424714_0"
        /*0030*/ 	.string	"-arch sm_100 -m 64 "



//--------------------- .note.nv.cuinfo           --------------------------
	.section	.note.nv.cuinfo,"",@"SHT_NOTE"
	.sectionflags	@"SHF_NOTE_NV_CUINFO"
        /*0018*/ 	.short	0x0002
        /*001a*/ 	.short	0x0064
        /*001c*/ 	.short	0x0082
	.zero		2


//--------------------- .nv.info                  --------------------------
	.section	.nv.info,"",@"SHT_CUDA_INFO"
	.align	4


	//----- nvinfo : EIATTR_REGCOUNT
	.align		4
        /*0000*/ 	.byte	0x04, 0x2f
        /*0002*/ 	.short	(.L_1 - .L_0)
	.align		4
.L_0:
        /*0004*/ 	.word	index@(_Z14findCoordinatePfPiS0_i)
        /*0008*/ 	.word	0x00000012


	//----- nvinfo : EIATTR_FRAME_SIZE
	.align		4
.L_1:
        /*000c*/ 	.byte	0x04, 0x11
        /*000e*/ 	.short	(.L_3 - .L_2)
	.align		4
.L_2:
        /*0010*/ 	.word	index@(_Z14findCoordinatePfPiS0_i)
        /*0014*/ 	.word	0x00000000


	//----- nvinfo : EIATTR_MIN_STACK_SIZE
	.align		4
.L_3:
        /*0018*/ 	.byte	0x04, 0x12
        /*001a*/ 	.short	(.L_5 - .L_4)
	.align		4
.L_4:
        /*001c*/ 	.word	index@(_Z14findCoordinatePfPiS0_i)
        /*0020*/ 	.word	0x00000000
.L_5:


//--------------------- .nv.compat                --------------------------
	.section	.nv.compat,"",@"SHT_CUDA_COMPAT_INFO"
	.align	4
        /*0000*/ 	.byte	0x02, 0x09, 0x00, 0x00, 0x02, 0x02, 0x01, 0x00, 0x02, 0x05, 0x05, 0x00, 0x03, 0x07, 0x01, 0x01
        /*0010*/ 	.byte	0x02, 0x03, 0x00, 0x00, 0x02, 0x06, 0x01, 0x00, 0x04, 0x0b, 0x08, 0x00, 0x09, 0x00, 0x00, 0x00
        /*0020*/ 	.byte	0x00, 0x00, 0x00, 0x00


//--------------------- .nv.info._Z14findCoordinatePfPiS0_i --------------------------
	.section	.nv.info._Z14findCoordinatePfPiS0_i,"",@"SHT_CUDA_INFO"
	.sectionflags	@""
	.align	4


	//----- nvinfo : EIATTR_CUDA_API_VERSION
	.align		4
        /*0000*/ 	.byte	0x04, 0x37
        /*0002*/ 	.short	(.L_7 - .L_6)
.L_6:
        /*0004*/ 	.word	0x00000082


	//----- nvinfo : EIATTR_KPARAM_INFO
	.align		4
.L_7:
        /*0008*/ 	.byte	0x04, 0x17
        /*000a*/ 	.short	(.L_9 - .L_8)
.L_8:
        /*000c*/ 	.word	0x00000000
        /*0010*/ 	.short	0x0003
        /*0012*/ 	.short	0x0018
        /*0014*/ 	.byte	0x00, 0xf0, 0x11, 0x00


	//----- nvinfo : EIATTR_KPARAM_INFO
	.align		4
.L_9:
        /*0018*/ 	.byte	0x04, 0x17
        /*001a*/ 	.short	(.L_11 - .L_10)
.L_10:
        /*001c*/ 	.word	0x00000000
        /*0020*/ 	.short	0x0002
        /*0022*/ 	.short	0x0010
        /*0024*/ 	.byte	0x00, 0xf5, 0x21, 0x00


	//----- nvinfo : EIATTR_KPARAM_INFO
	.align		4
.L_11:
        /*0028*/ 	.byte	0x04, 0x17
        /*002a*/ 	.short	(.L_13 - .L_12)
.L_12:
        /*002c*/ 	.word	0x00000000
        /*0030*/ 	.short	0x0001
        /*0032*/ 	.short	0x0008
        /*0034*/ 	.byte	0x00, 0xf5, 0x21, 0x00


	//----- nvinfo : EIATTR_KPARAM_INFO
	.align		4
.L_13:
        /*0038*/ 	.byte	0x04, 0x17
        /*003a*/ 	.short	(.L_15 - .L_14)
.L_14:
        /*003c*/ 	.word	0x00000000
        /*0040*/ 	.short	0x0000
        /*0042*/ 	.short	0x0000
        /*0044*/ 	.byte	0x00, 0xf5, 0x21, 0x00


	//----- nvinfo : EIATTR_SPARSE_MMA_MASK
	.align		4
.L_15:
        /*0048*/ 	.byte	0x03, 0x50
        /*004a*/ 	.short	0x0000


	//----- nvinfo : EIATTR_MAXREG_COUNT
	.align		4
        /*004c*/ 	.byte	0x03, 0x1b
        /*004e*/ 	.short	0x00ff


	//----- nvinfo : EIATTR_MERCURY_ISA_VERSION
	.align		4
        /*0050*/ 	.byte	0x03, 0x5f
        /*0052*/ 	.short	0x0101


	//----- nvinfo : EIATTR_VRC_CTA_INIT_COUNT
	.align		4
        /*0054*/ 	.byte	0x02, 0x4a
	.zero		1
	.zero		1


	//----- nvinfo : EIATTR_EXIT_INSTR_OFFSETS
	.align		4
        /*0058*/ 	.byte	0x04, 0x1c
        /*005a*/ 	.short	(.L_17 - .L_16)


	//   ....[0]....
.L_16:
        /*005c*/ 	.word	0x00000070


	//   ....[1]....
        /*0060*/ 	.word	0x00000240


	//----- nvinfo : EIATTR_CBANK_PARAM_SIZE
	.align		4
.L_17:
        /*0064*/ 	.byte	0x03, 0x19
        /*0066*/ 	.short	0x001c


	//----- nvinfo : EIATTR_PARAM_CBANK
	.align		4
        /*0068*/ 	.byte	0x04, 0x0a
        /*006a*/ 	.short	(.L_19 - .L_18)
	.align		4
.L_18:
        /*006c*/ 	.word	index@(.nv.constant0._Z14findCoordinatePfPiS0_i)
        /*0070*/ 	.short	0x0380
        /*0072*/ 	.short	0x001c


	//----- nvinfo : EIATTR_SW_WAR
	.align		4
.L_19:
        /*0074*/ 	.byte	0x04, 0x36
        /*0076*/ 	.short	(.L_21 - .L_20)
.L_20:
        /*0078*/ 	.word	0x00000008
.L_21:


//--------------------- .nv.callgraph             --------------------------
	.section	.nv.callgraph,"",@"SHT_CUDA_CALLGRAPH"
	.align	4
	.sectionentsize	8
	.align		4
        /*0000*/ 	.word	0x00000000
	.align		4
        /*0004*/ 	.word	0xffffffff
	.align		4
        /*0008*/ 	.word	0x00000000
	.align		4
        /*000c*/ 	.word	0xfffffffe
	.align		4
        /*0010*/ 	.word	0x00000000
	.align		4
        /*0014*/ 	.word	0xfffffffd
	.align		4
        /*0018*/ 	.word	0x00000000
	.align		4
        /*001c*/ 	.word	0xfffffffc


//--------------------- .text._Z14findCoordinatePfPiS0_i --------------------------
	.section	.text._Z14findCoordinatePfPiS0_i,"ax",@progbits
	.align	128
        .global         _Z14findCoordinatePfPiS0_i
        .type           _Z14findCoordinatePfPiS0_i,@function
        .size           _Z14findCoordinatePfPiS0_i,(.L_x_1 - _Z14findCoordinatePfPiS0_i)
        .other          _Z14findCoordinatePfPiS0_i,@"STO_CUDA_ENTRY STV_DEFAULT"
_Z14findCoordinatePfPiS0_i:
.text._Z14findCoordinatePfPiS0_i:
[----:B------:R-:W-:Y:S01]  /*0000*/  LDC R1, c[0x0][0x37c] ;  /* 0x0000df00ff017b82 */ /* 0x000fe20000000800 */
[----:B------:R-:W0:Y:S07]  /*0010*/  S2R R3, SR_TID.X ;  /* 0x0000000000037919 */ /* 0x000e2e0000002100 */
[----:B------:R-:W0:Y:S08]  /*0020*/  S2UR UR4, SR_CTAID.X ;  /* 0x00000000000479c3 */ /* 0x000e300000002500 */
[----:B------:R-:W0:Y:S08]  /*0030*/  LDC R0, c[0x0][0x360] ;  /* 0x0000d800ff007b82 */ /* 0x000e300000000800 */
[----:B------:R-:W1:Y:S01]  /*0040*/  LDC R9, c[0x0][0x398] ;  /* 0x0000e600ff097b82 */ /* 0x000e620000000800 */
[----:B0-----:R-:W-:-:S05]  /*0050*/  IMAD R0, R0, UR4, R3 ;  /* 0x0000000400007c24 */ /* 0x001fca000f8e0203 */
[----:B-1----:R-:W-:-:S13]  /*0060*/  ISETP.GE.AND P0, PT, R0, R9, PT ;  /* 0x000000090000720c */ /* 0x002fda0003f06270 */
[----:B------:R-:W-:Y:S05]  /*0070*/  @P0 EXIT ;  /* 0x000000000000094d */ /* 0x000fea0003800000 */
[----:B------:R-:W0:Y:S01]  /*0080*/  LDC.64 R6, c[0x0][0x388] ;  /* 0x0000e200ff067b82 */ /* 0x000e220000000a00 */
[----:B------:R-:W1:Y:S07]  /*0090*/  LDCU.64 UR4, c[0x0][0x358] ;  /* 0x00006b00ff0477ac */ /* 0x000e6e0008000a00 */
[----:B------:R-:W2:Y:S01]  /*00a0*/  LDC.64 R4, c[0x0][0x380] ;  /* 0x0000e000ff047b82 */ /* 0x000ea20000000a00 */
[----:B0-----:R-:W-:-:S04]  /*00b0*/  IMAD.WIDE R6, R0, 0x4, R6 ;  /* 0x0000000400067825 */ /* 0x001fc800078e0206 */
[----:B------:R-:W-:Y:S02]  /*00c0*/  IMAD.WIDE R2, R9, 0x4, R6 ;  /* 0x0000000409027825 */ /* 0x000fe400078e0206 */
[----:B-1----:R0:W3:Y:S04]  /*00d0*/  LDG.E R6, desc[UR4][R6.64] ;  /* 0x0000000406067981 */ /* 0x0020e8000c1e1900 */
[----:B------:R-:W4:Y:S04]  /*00e0*/  LDG.E R2, desc[UR4][R2.64] ;  /* 0x0000000402027981 */ /* 0x000f28000c1e1900 */
[----:B--2---:R-:W2:Y:S04]  /*00f0*/  LDG.E R8, desc[UR4][R4.64] ;  /* 0x0000000404087981 */ /* 0x004ea8000c1e1900 */
[----:B------:R-:W5:Y:S04]  /*0100*/  LDG.E R10, desc[UR4][R4.64+0xc] ;  /* 0x00000c04040a7981 */ /* 0x000f68000c1e1900 */
[----:B------:R-:W5:Y:S04]  /*0110*/  LDG.E R9, desc[UR4][R4.64+0x4] ;  /* 0x0000040404097981 */ /* 0x000f68000c1e1900 */
[----:B------:R-:W5:Y:S04]  /*0120*/  LDG.E R11, desc[UR4][R4.64+0x10] ;  /* 0x00001004040b7981 */ /* 0x000f68000c1e1900 */
[----:B------:R-:W5:Y:S04]  /*0130*/  LDG.E R12, desc[UR4][R4.64+0x8] ;  /* 0x00000804040c7981 */ /* 0x000f68000c1e1900 */
[----:B------:R-:W5:Y:S01]  /*0140*/  LDG.E R13, desc[UR4][R4.64+0x14] ;  /* 0x00001404040d7981 */ /* 0x000f62000c1e1900 */
[----:B0-----:R-:W-:-:S02]  /*0150*/  SHF.L.U32 R7, R0, 0x1, RZ ;  /* 0x0000000100077819 */ /* 0x001fc400000006ff */
[----:B---3--:R-:W-:Y:S02]  /*0160*/  I2FP.F32.S32 R14, R6 ;  /* 0x00000006000e7245 */ /* 0x008fe40000201400 */
[----:B----4-:R-:W-:Y:S02]  /*0170*/  I2FP.F32.S32 R15, R2 ;  /* 0x00000002000f7245 */ /* 0x010fe40000201400 */
[----:B------:R-:W0:Y:S03]  /*0180*/  LDC.64 R2, c[0x0][0x390] ;  /* 0x0000e400ff027b82 */ /* 0x000e260000000a00 */
[-C--:B--2---:R-:W-:Y:S01]  /*0190*/  FMUL R8, R8, R15.reuse ;  /* 0x0000000f08087220 */ /* 0x084fe20000400000 */
[----:B-----5:R-:W-:-:S03]  /*01a0*/  FMUL R10, R10, R15 ;  /* 0x0000000f0a0a7220 */ /* 0x020fc60000400000 */
[-C--:B------:R-:W-:Y:S01]  /*01b0*/  FFMA R9, R9, R14.reuse, R8 ;  /* 0x0000000e09097223 */ /* 0x080fe20000000008 */
[----:B------:R-:W-:-:S03]  /*01c0*/  FFMA R10, R11, R14, R10 ;  /* 0x0000000e0b0a7223 */ /* 0x000fc6000000000a */
[----:B------:R-:W-:Y:S01]  /*01d0*/  FADD R9, R12, R9 ;  /* 0x000000090c097221 */ /* 0x000fe20000000000 */
[----:B------:R-:W-:-:S05]  /*01e0*/  FADD R10, R13, R10 ;  /* 0x0000000a0d0a7221 */ /* 0x000fca0000000000 */
[----:B------:R-:W1:Y:S08]  /*01f0*/  F2I.TRUNC.NTZ R9, R9 ;  /* 0x0000000900097305 */ /* 0x000e70000020f100 */
[----:B------:R-:W2:Y:S01]  /*0200*/  F2I.TRUNC.NTZ R5, R10 ;  /* 0x0000000a00057305 */ /* 0x000ea2000020f100 */
[----:B0-----:R-:W-:-:S05]  /*0210*/  IMAD.WIDE R2, R7, 0x4, R2 ;  /* 0x0000000407027825 */ /* 0x001fca00078e0202 */
[----:B-1----:R-:W-:Y:S04]  /*0220*/  STG.E desc[UR4][R2.64], R9 ;  /* 0x0000000902007986 */ /* 0x002fe8000c101904 */
[----:B--2---:R-:W-:Y:S01]  /*0230*/  STG.E desc[UR4][R2.64+0x4], R5 ;  /* 0x0000040502007986 */ /* 0x004fe2000c101904 */
[----:B------:R-:W-:Y:S05]  /*0240*/  EXIT ;  /* 0x000000000000794d */ /* 0x000fea0003800000 */
.L_x_0:
[----:B------:R-:W-:-:S00]  /*0250*/  BRA `(.L_x_0) ;  /* 0xfffffffc00fc7947 */ /* 0x000fc0000383ffff */
[----:B------:R-:W-:-:S00]  /*0260*/  NOP ;  /* 0x0000000000007918 */ /* 0x000fc00000000000 */
        /* <DEDUP_REMOVED lines=9> */
.L_x_1:


//--------------------- .nv.shared.reserved.0     --------------------------
	.section	.nv.shared.reserved.0,"aw",@nobits
	.weak		__nv_reservedSMEM_offset_0_alias
	.size		__nv_reservedSMEM_offset_0_alias, 0, 64
	.other		__nv_reservedSMEM_offset_0_alias,@"STO_CUDA_RESERVED_SHARED STV_DEFAULT"
__nv_reservedSMEM_offset_0_alias:
	.zero		0
	.zero		64


//--------------------- .nv.constant0._Z14findCoordinatePfPiS0_i --------------------------
	.section	.nv.constant0._Z14findCoordinatePfPiS0_i,"a",@progbits
	.sectionflags	@""
	.align	4
.nv.constant0._Z14findCoordinatePfPiS0_i:
	.zero		924


//--------------------- SYMBOLS --------------------------

	.type		.nv.reservedSmem.offset0,@object
	.size		.nv.reservedSmem.offset0,0x4
